//
// Generated by NVIDIA NVVM Compiler
//
// Compiler Build ID: CL-36424714
// Cuda compilation tools, release 13.0, V13.0.88
// Based on NVVM 20.0.0
//

.version 9.0
.target sm_100
.address_size 64

	// .globl	_Z28createGenericGaussian_KernelPdiiiS_dd

.visible .entry _Z28createGenericGaussian_KernelPdiiiS_dd(
	.param .u64 .ptr .align 1 _Z28createGenericGaussian_KernelPdiiiS_dd_param_0,
	.param .u32 _Z28createGenericGaussian_KernelPdiiiS_dd_param_1,
	.param .u32 _Z28createGenericGaussian_KernelPdiiiS_dd_param_2,
	.param .u32 _Z28createGenericGaussian_KernelPdiiiS_dd_param_3,
	.param .u64 .ptr .align 1 _Z28createGenericGaussian_KernelPdiiiS_dd_param_4,
	.param .f64 _Z28createGenericGaussian_KernelPdiiiS_dd_param_5,
	.param .f64 _Z28createGenericGaussian_KernelPdiiiS_dd_param_6
)
{
	.reg .pred 	%p<9>;
	.reg .b32 	%r<43>;
	.reg .b32 	%f<3>;
	.reg .b64 	%rd<12>;
	.reg .b64 	%fd<30>;

	ld.param.u64 	%rd3, [_Z28createGenericGaussian_KernelPdiiiS_dd_param_0];
	ld.param.u32 	%r9, [_Z28createGenericGaussian_KernelPdiiiS_dd_param_1];
	ld.param.u32 	%r8, [_Z28createGenericGaussian_KernelPdiiiS_dd_param_2];
	ld.param.u32 	%r10, [_Z28createGenericGaussian_KernelPdiiiS_dd_param_3];
	ld.param.u64 	%rd2, [_Z28createGenericGaussian_KernelPdiiiS_dd_param_4];
	ld.param.f64 	%fd6, [_Z28createGenericGaussian_KernelPdiiiS_dd_param_5];
	ld.param.f64 	%fd7, [_Z28createGenericGaussian_KernelPdiiiS_dd_param_6];
	cvta.to.global.u64 	%rd1, %rd3;
	mov.u32 	%r11, %ctaid.x;
	mov.u32 	%r12, %ntid.x;
	mov.u32 	%r13, %tid.x;
	mad.lo.s32 	%r1, %r11, %r12, %r13;
	mov.u32 	%r14, %ctaid.y;
	mov.u32 	%r15, %ntid.y;
	mov.u32 	%r16, %tid.y;
	mad.lo.s32 	%r17, %r14, %r15, %r16;
	mul.lo.s32 	%r18, %r10, %r17;
	shr.s32 	%r19, %r18, 3;
	add.s32 	%r3, %r19, %r1;
	setp.ge.s32 	%p1, %r1, %r8;
	setp.ge.s32 	%p2, %r17, %r9;
	or.pred  	%p3, %p1, %p2;
	@%p3 bra 	$L__BB0_8;
	setp.eq.s64 	%p4, %rd2, 0;
	@%p4 bra 	$L__BB0_4;
	cvta.to.global.u64 	%rd4, %rd2;
	mul.wide.u32 	%rd5, %r3, 8;
	add.s64 	%rd6, %rd4, %rd5;
	ld.global.f64 	%fd8, [%rd6];
	setp.geu.f64 	%p5, %fd8, %fd6;
	@%p5 bra 	$L__BB0_4;
	add.s64 	%rd8, %rd1, %rd5;
	mov.b64 	%rd9, 0;
	st.global.u64 	[%rd8], %rd9;
	bra.uni 	$L__BB0_8;
$L__BB0_4:
	add.s32 	%r20, %r8, -1;
	shr.u32 	%r21, %r20, 31;
	add.s32 	%r22, %r20, %r21;
	shr.s32 	%r23, %r22, 1;
	sub.s32 	%r24, %r23, %r1;
	mul.lo.s32 	%r25, %r24, %r24;
	add.s32 	%r26, %r9, -1;
	shr.u32 	%r27, %r26, 1;
	sub.s32 	%r28, %r27, %r17;
	mad.lo.s32 	%r29, %r28, %r28, %r25;
	neg.s32 	%r30, %r29;
	cvt.rn.f64.s32 	%fd9, %r30;
	div.rn.f64 	%fd1, %fd9, %fd7;
	fma.rn.f64 	%fd10, %fd1, 0d3FF71547652B82FE, 0d4338000000000000;
	{
	.reg .b32 %temp; 
	mov.b64 	{%r4, %temp}, %fd10;
	}
	mov.f64 	%fd11, 0dC338000000000000;
	add.rn.f64 	%fd12, %fd10, %fd11;
	fma.rn.f64 	%fd13, %fd12, 0dBFE62E42FEFA39EF, %fd1;
	fma.rn.f64 	%fd14, %fd12, 0dBC7ABC9E3B39803F, %fd13;
	fma.rn.f64 	%fd15, %fd14, 0d3E5ADE1569CE2BDF, 0d3E928AF3FCA213EA;
	fma.rn.f64 	%fd16, %fd15, %fd14, 0d3EC71DEE62401315;
	fma.rn.f64 	%fd17, %fd16, %fd14, 0d3EFA01997C89EB71;
	fma.rn.f64 	%fd18, %fd17, %fd14, 0d3F2A01A014761F65;
	fma.rn.f64 	%fd19, %fd18, %fd14, 0d3F56C16C1852B7AF;
	fma.rn.f64 	%fd20, %fd19, %fd14, 0d3F81111111122322;
	fma.rn.f64 	%fd21, %fd20, %fd14, 0d3FA55555555502A1;
	fma.rn.f64 	%fd22, %fd21, %fd14, 0d3FC5555555555511;
	fma.rn.f64 	%fd23, %fd22, %fd14, 0d3FE000000000000B;
	fma.rn.f64 	%fd24, %fd23, %fd14, 0d3FF0000000000000;
	fma.rn.f64 	%fd25, %fd24, %fd14, 0d3FF0000000000000;
	{
	.reg .b32 %temp; 
	mov.b64 	{%r5, %temp}, %fd25;
	}
	{
	.reg .b32 %temp; 
	mov.b64 	{%temp, %r6}, %fd25;
	}
	shl.b32 	%r31, %r4, 20;
	add.s32 	%r32, %r31, %r6;
	mov.b64 	%fd29, {%r5, %r32};
	{
	.reg .b32 %temp; 
	mov.b64 	{%temp, %r33}, %fd1;
	}
	mov.b32 	%f2, %r33;
	abs.f32 	%f1, %f2;
	setp.lt.f32 	%p6, %f1, 0f4086232B;
	@%p6 bra 	$L__BB0_7;
	setp.lt.f64 	%p7, %fd1, 0d0000000000000000;
	add.f64 	%fd26, %fd1, 0d7FF0000000000000;
	selp.f64 	%fd29, 0d0000000000000000, %fd26, %p7;
	setp.geu.f32 	%p8, %f1, 0f40874800;
	@%p8 bra 	$L__BB0_7;
	shr.u32 	%r34, %r4, 31;
	add.s32 	%r35, %r4, %r34;
	shr.s32 	%r36, %r35, 1;
	shl.b32 	%r37, %r36, 20;
	add.s32 	%r38, %r6, %r37;
	mov.b64 	%fd27, {%r5, %r38};
	sub.s32 	%r39, %r4, %r36;
	shl.b32 	%r40, %r39, 20;
	add.s32 	%r41, %r40, 1072693248;
	mov.b32 	%r42, 0;
	mov.b64 	%fd28, {%r42, %r41};
	mul.f64 	%fd29, %fd28, %fd27;
$L__BB0_7:
	mul.wide.u32 	%rd10, %r3, 8;
	add.s64 	%rd11, %rd1, %rd10;
	st.global.f64 	[%rd11], %fd29;
$L__BB0_8:
	ret;

}


// ===== COMPILED SASS (sm_100) =====

	.target	sm_100

	.elftype	@"ET_EXEC"


//--------------------- .note.nv.tkinfo           --------------------------
	.section	.note.nv.tkinfo,"",@"SHT_NOTE"
	.sectionflags	@"SHF_NOTE_NV_TKINFO"
	.tkinfo
        /*0018*/ 	.word	0x00000002
        /*0030*/ 	.string	""
        /*0030*/ 	.string	"ptxas"
        /*0030*/ 	.string	"Cuda compilation tools, release 13.0, V13.0.88"
        /*0030*/ 	.string	"Build cuda_13.0.r13.0/compiler.36424714_0"
        /*0030*/ 	.string	"-arch sm_100 -m 64 "



//--------------------- .note.nv.cuinfo           --------------------------
	.section	.note.nv.cuinfo,"",@"SHT_NOTE"
	.sectionflags	@"SHF_NOTE_NV_CUINFO"
        /*0018*/ 	.short	0x0002
        /*001a*/ 	.short	0x0064
        /*001c*/ 	.short	0x0082
	.zero		2


//--------------------- .nv.info                  --------------------------
	.section	.nv.info,"",@"SHT_CUDA_INFO"
	.align	4


	//----- nvinfo : EIATTR_REGCOUNT
	.align		4
        /*0000*/ 	.byte	0x04, 0x2f
        /*0002*/ 	.short	(.L_1 - .L_0)
	.align		4
.L_0:
        /*0004*/ 	.word	index@(_Z28createGenericGaussian_KernelPdiiiS_dd)
        /*0008*/ 	.word	0x0000001a


	//----- nvinfo : EIATTR_FRAME_SIZE
	.align		4
.L_1:
        /*000c*/ 	.byte	0x04, 0x11
        /*000e*/ 	.short	(.L_3 - .L_2)
	.align		4
.L_2:
        /*0010*/ 	.word	index@($__internal_0_$__cuda_sm20_div_rn_f64_full)
        /*0014*/ 	.word	0x00000000


	//----- nvinfo : EIATTR_FRAME_SIZE
	.align		4
.L_3:
        /*0018*/ 	.byte	0x04, 0x11
        /*001a*/ 	.short	(.L_5 - .L_4)
	.align		4
.L_4:
        /*001c*/ 	.word	index@(_Z28createGenericGaussian_KernelPdiiiS_dd)
        /*0020*/ 	.word	0x00000000


	//----- nvinfo : EIATTR_MIN_STACK_SIZE
	.align		4
.L_5:
        /*0024*/ 	.byte	0x04, 0x12
        /*0026*/ 	.short	(.L_7 - .L_6)
	.align		4
.L_6:
        /*0028*/ 	.word	index@(_Z28createGenericGaussian_KernelPdiiiS_dd)
        /*002c*/ 	.word	0x00000000
.L_7:


//--------------------- .nv.compat                --------------------------
	.section	.nv.compat,"",@"SHT_CUDA_COMPAT_INFO"
	.align	4
        /*0000*/ 	.byte	0x02, 0x09, 0x00, 0x00, 0x02, 0x02, 0x01, 0x00, 0x02, 0x05, 0x05, 0x00, 0x03, 0x07, 0x01, 0x01
        /*0010*/ 	.byte	0x02, 0x03, 0x00, 0x00, 0x02, 0x06, 0x01, 0x00, 0x04, 0x0b, 0x08, 0x00, 0x01, 0x00, 0x00, 0x00
        /*0020*/ 	.byte	0x00, 0x00, 0x00, 0x00


//--------------------- .nv.info._Z28createGenericGaussian_KernelPdiiiS_dd --------------------------
	.section	.nv.info._Z28createGenericGaussian_KernelPdiiiS_dd,"",@"SHT_CUDA_INFO"
	.sectionflags	@""
	.align	4


	//----- nvinfo : EIATTR_CUDA_API_VERSION
	.align		4
        /*0000*/ 	.byte	0x04, 0x37
        /*0002*/ 	.short	(.L_9 - .L_8)
.L_8:
        /*0004*/ 	.word	0x00000082


	//----- nvinfo : EIATTR_KPARAM_INFO
	.align		4
.L_9:
        /*0008*/ 	.byte	0x04, 0x17
        /*000a*/ 	.short	(.L_11 - .L_10)
.L_10:
        /*000c*/ 	.word	0x00000000
        /*0010*/ 	.short	0x0006
        /*0012*/ 	.short	0x0028
        /*0014*/ 	.byte	0x00, 0xf0, 0x21, 0x00


	//----- nvinfo : EIATTR_KPARAM_INFO
	.align		4
.L_11:
        /*0018*/ 	.byte	0x04, 0x17
        /*001a*/ 	.short	(.L_13 - .L_12)
.L_12:
        /*001c*/ 	.word	0x00000000
        /*0020*/ 	.short	0x0005
        /*0022*/ 	.short	0x0020
        /*0024*/ 	.byte	0x00, 0xf0, 0x21, 0x00


	//----- nvinfo : EIATTR_KPARAM_INFO
	.align		4
.L_13:
        /*0028*/ 	.byte	0x04, 0x17
        /*002a*/ 	.short	(.L_15 - .L_14)
.L_14:
        /*002c*/ 	.word	0x00000000
        /*0030*/ 	.short	0x0004
        /*0032*/ 	.short	0x0018
        /*0034*/ 	.byte	0x00, 0xf5, 0x21, 0x00


	//----- nvinfo : EIATTR_KPARAM_INFO
	.align		4
.L_15:
        /*0038*/ 	.byte	0x04, 0x17
        /*003a*/ 	.short	(.L_17 - .L_16)
.L_16:
        /*003c*/ 	.word	0x00000000
        /*0040*/ 	.short	0x0003
        /*0042*/ 	.short	0x0010
        /*0044*/ 	.byte	0x00, 0xf0, 0x11, 0x00


	//----- nvinfo : EIATTR_KPARAM_INFO
	.align		4
.L_17:
        /*0048*/ 	.byte	0x04, 0x17
        /*004a*/ 	.short	(.L_19 - .L_18)
.L_18:
        /*004c*/ 	.word	0x00000000
        /*0050*/ 	.short	0x0002
        /*0052*/ 	.short	0x000c
        /*0054*/ 	.byte	0x00, 0xf0, 0x11, 0x00


	//----- nvinfo : EIATTR_KPARAM_INFO
	.align		4
.L_19:
        /*0058*/ 	.byte	0x04, 0x17
        /*005a*/ 	.short	(.L_21 - .L_20)
.L_20:
        /*005c*/ 	.word	0x00000000
        /*0060*/ 	.short	0x0001
        /*0062*/ 	.short	0x0008
        /*0064*/ 	.byte	0x00, 0xf0, 0x11, 0x00


	//----- nvinfo : EIATTR_KPARAM_INFO
	.align		4
.L_21:
        /*0068*/ 	.byte	0x04, 0x17
        /*006a*/ 	.short	(.L_23 - .L_22)
.L_22:
        /*006c*/ 	.word	0x00000000
        /*0070*/ 	.short	0x0000
        /*0072*/ 	.short	0x0000
        /*0074*/ 	.byte	0x00, 0xf5, 0x21, 0x00


	//----- nvinfo : EIATTR_SPARSE_MMA_MASK
	.align		4
.L_23:
        /*0078*/ 	.byte	0x03, 0x50
        /*007a*/ 	.short	0x0000


	//----- nvinfo : EIATTR_MAXREG_COUNT
	.align		4
        /*007c*/ 	.byte	0x03, 0x1b
        /*007e*/ 	.short	0x00ff


	//----- nvinfo : EIATTR_MERCURY_ISA_VERSION
	.align		4
        /*0080*/ 	.byte	0x03, 0x5f
        /*0082*/ 	.short	0x0101


	//----- nvinfo : EIATTR_VRC_CTA_INIT_COUNT
	.align		4
        /*0084*/ 	.byte	0x02, 0x4a
	.zero		1
	.zero		1


	//----- nvinfo : EIATTR_EXIT_INSTR_OFFSETS
	.align		4
        /*0088*/ 	.byte	0x04, 0x1c
        /*008a*/ 	.short	(.L_25 - .L_24)


	//   ....[0]....
.L_24:
        /*008c*/ 	.word	0x000000e0


	//   ....[1]....
        /*0090*/ 	.word	0x000001d0


	//   ....[2]....
        /*0094*/ 	.word	0x000007c0


	//----- nvinfo : EIATTR_CRS_STACK_SIZE
	.align		4
.L_25:
        /*0098*/ 	.byte	0x04, 0x1e
        /*009a*/ 	.short	(.L_27 - .L_26)
.L_26:
        /*009c*/ 	.word	0x00000000


	//----- nvinfo : EIATTR_CBANK_PARAM_SIZE
	.align		4
.L_27:
        /*00a0*/ 	.byte	0x03, 0x19
        /*00a2*/ 	.short	0x0030


	//----- nvinfo : EIATTR_PARAM_CBANK
	.align		4
        /*00a4*/ 	.byte	0x04, 0x0a
        /*00a6*/ 	.short	(.L_29 - .L_28)
	.align		4
.L_28:
        /*00a8*/ 	.word	index@(.nv.constant0._Z28createGenericGaussian_KernelPdiiiS_dd)
        /*00ac*/ 	.short	0x0380
        /*00ae*/ 	.short	0x0030


	//----- nvinfo : EIATTR_SW_WAR
	.align		4
.L_29:
        /*00b0*/ 	.byte	0x04, 0x36
        /*00b2*/ 	.short	(.L_31 - .L_30)
.L_30:
        /*00b4*/ 	.word	0x00000008
.L_31:


//--------------------- .nv.callgraph             --------------------------
	.section	.nv.callgraph,"",@"SHT_CUDA_CALLGRAPH"
	.align	4
	.sectionentsize	8
	.align		4
        /*0000*/ 	.word	0x00000000
	.align		4
        /*0004*/ 	.word	0xffffffff
	.align		4
        /*0008*/ 	.word	0x00000000
	.align		4
        /*000c*/ 	.word	0xfffffffe
	.align		4
        /*0010*/ 	.word	0x00000000
	.align		4
        /*0014*/ 	.word	0xfffffffd
	.align		4
        /*0018*/ 	.word	0x00000000
	.align		4
        /*001c*/ 	.word	0xfffffffc


//--------------------- .text._Z28createGenericGaussian_KernelPdiiiS_dd --------------------------
	.section	.text._Z28createGenericGaussian_KernelPdiiiS_dd,"ax",@progbits
	.align	128
        .global         _Z28createGenericGaussian_KernelPdiiiS_dd
        .type           _Z28createGenericGaussian_KernelPdiiiS_dd,@function
        .size           _Z28createGenericGaussian_KernelPdiiiS_dd,(.L_x_11 - _Z28createGenericGaussian_KernelPdiiiS_dd)
        .other          _Z28createGenericGaussian_KernelPdiiiS_dd,@"STO_CUDA_ENTRY STV_DEFAULT"
_Z28createGenericGaussian_KernelPdiiiS_dd:
.text._Z28createGenericGaussian_KernelPdiiiS_dd:
[----:B------:R-:W-:Y:S01]  /*0000*/  LDC R1, c[0x0][0x37c] ;  /* 0x0000df00ff017b82 */ /* 0x000fe20000000800 */
[----:B------:R-:W0:Y:S07]  /*0010*/  S2R R0, SR_TID.Y ;  /* 0x0000000000007919 */ /* 0x000e2e0000002200 */
[----:B------:R-:W1:Y:S01]  /*0020*/  LDC R8, c[0x0][0x360] ;  /* 0x0000d800ff087b82 */ /* 0x000e620000000800 */
[----:B------:R-:W2:Y:S01]  /*0030*/  LDCU UR6, c[0x0][0x390] ;  /* 0x00007200ff0677ac */ /* 0x000ea20008000800 */
[----:B------:R-:W1:Y:S06]  /*0040*/  S2R R3, SR_TID.X ;  /* 0x0000000000037919 */ /* 0x000e6c0000002100 */
[----:B------:R-:W0:Y:S08]  /*0050*/  S2UR UR5, SR_CTAID.Y ;  /* 0x00000000000579c3 */ /* 0x000e300000002600 */
[----:B------:R-:W0:Y:S08]  /*0060*/  LDC R11, c[0x0][0x364] ;  /* 0x0000d900ff0b7b82 */ /* 0x000e300000000800 */
[----:B------:R-:W1:Y:S08]  /*0070*/  S2UR UR4, SR_CTAID.X ;  /* 0x00000000000479c3 */ /* 0x000e700000002500 */
[----:B------:R-:W3:Y:S01]  /*0080*/  LDC.64 R4, c[0x0][0x388] ;  /* 0x0000e200ff047b82 */ /* 0x000ee20000000a00 */
[----:B0-----:R-:W-:-:S02]  /*0090*/  IMAD R11, R11, UR5, R0 ;  /* 0x000000050b0b7c24 */ /* 0x001fc4000f8e0200 */
[----:B-1----:R-:W-:Y:S02]  /*00a0*/  IMAD R8, R8, UR4, R3 ;  /* 0x0000000408087c24 */ /* 0x002fe4000f8e0203 */
[C---:B--2---:R-:W-:Y:S01]  /*00b0*/  IMAD R3, R11.reuse, UR6, RZ ;  /* 0x000000060b037c24 */ /* 0x044fe2000f8e02ff */
[----:B---3--:R-:W-:-:S04]  /*00c0*/  ISETP.GE.AND P0, PT, R11, R4, PT ;  /* 0x000000040b00720c */ /* 0x008fc80003f06270 */
[----:B------:R-:W-:-:S13]  /*00d0*/  ISETP.GE.OR P0, PT, R8, R5, P0 ;  /* 0x000000050800720c */ /* 0x000fda0000706670 */
[----:B------:R-:W-:Y:S05]  /*00e0*/  @P0 EXIT ;  /* 0x000000000000094d */ /* 0x000fea0003800000 */
[----:B------:R-:W0:Y:S01]  /*00f0*/  LDCU.64 UR4, c[0x0][0x398] ;  /* 0x00007300ff0477ac */ /* 0x000e220008000a00 */
[----:B------:R-:W-:Y:S01]  /*0100*/  LEA.HI.SX32 R0, R3, R8, 0x1d ;  /* 0x0000000803007211 */ /* 0x000fe200078feaff */
[----:B0-----:R-:W-:-:S04]  /*0110*/  UISETP.NE.U32.AND UP0, UPT, UR4, URZ, UPT ;  /* 0x000000ff0400728c */ /* 0x001fc8000bf05070 */
[----:B------:R-:W-:Y:S01]  /*0120*/  UISETP.NE.AND.EX UP0, UPT, UR5, URZ, UPT, UP0 ;  /* 0x000000ff0500728c */ /* 0x000fe2000bf05300 */
[----:B------:R-:W0:Y:S08]  /*0130*/  LDCU.64 UR4, c[0x0][0x358] ;  /* 0x00006b00ff0477ac */ /* 0x000e300008000a00 */
[----:B------:R-:W-:Y:S05]  /*0140*/  BRA.U !UP0, `(.L_x_0) ;  /* 0x0000000108247547 */ /* 0x000fea000b800000 */
[----:B------:R-:W1:Y:S01]  /*0150*/  LDC.64 R2, c[0x0][0x398] ;  /* 0x0000e600ff027b82 */ /* 0x000e620000000a00 */
[----:B------:R-:W2:Y:S01]  /*0160*/  LDCU.64 UR6, c[0x0][0x3a0] ;  /* 0x00007400ff0677ac */ /* 0x000ea20008000a00 */
[----:B-1----:R-:W-:-:S06]  /*0170*/  IMAD.WIDE.U32 R2, R0, 0x8, R2 ;  /* 0x0000000800027825 */ /* 0x002fcc00078e0002 */
[----:B0-----:R-:W2:Y:S02]  /*0180*/  LDG.E.64 R2, desc[UR4][R2.64] ;  /* 0x0000000402027981 */ /* 0x001ea4000c1e1b00 */
[----:B--2---:R-:W-:-:S14]  /*0190*/  DSETP.GEU.AND P0, PT, R2, UR6, PT ;  /* 0x0000000602007e2a */ /* 0x004fdc000bf0e000 */
[----:B------:R-:W0:Y:S02]  /*01a0*/  @!P0 LDC.64 R6, c[0x0][0x380] ;  /* 0x0000e000ff068b82 */ /* 0x000e240000000a00 */
[----:B0-----:R-:W-:-:S05]  /*01b0*/  @!P0 IMAD.WIDE.U32 R6, R0, 0x8, R6 ;  /* 0x0000000800068825 */ /* 0x001fca00078e0006 */
[----:B------:R1:W-:Y:S01]  /*01c0*/  @!P0 STG.E.64 desc[UR4][R6.64], RZ ;  /* 0x000000ff06008986 */ /* 0x0003e2000c101b04 */
[----:B------:R-:W-:Y:S05]  /*01d0*/  @!P0 EXIT ;  /* 0x000000000000894d */ /* 0x000fea0003800000 */
.L_x_0:
[----:B------:R-:W2:Y:S01]  /*01e0*/  LDCU UR6, c[0x0][0x3ac] ;  /* 0x00007580ff0677ac */ /* 0x000ea20008000800 */
[----:B------:R-:W3:Y:S01]  /*01f0*/  LDC.64 R2, c[0x0][0x3a8] ;  /* 0x0000ea00ff027b82 */ /* 0x000ee20000000a00 */
[----:B-1----:R-:W-:Y:S01]  /*0200*/  IMAD.MOV.U32 R6, RZ, RZ, 0x1 ;  /* 0x00000001ff067424 */ /* 0x002fe200078e00ff */
[----:B------:R-:W-:Y:S01]  /*0210*/  BSSY.RECONVERGENT B0, `(.L_x_1) ;  /* 0x000001b000007945 */ /* 0x000fe20003800200 */
[----:B------:R-:W-:Y:S02]  /*0220*/  VIADD R5, R5, 0xffffffff ;  /* 0xffffffff05057836 */ /* 0x000fe40000000000 */
[----:B------:R-:W-:Y:S02]  /*0230*/  IMAD.MOV R10, RZ, RZ, -R8 ;  /* 0x000000ffff0a7224 */ /* 0x000fe400078e0a08 */
[----:B------:R-:W-:Y:S01]  /*0240*/  VIADD R4, R4, 0xffffffff ;  /* 0xffffffff04047836 */ /* 0x000fe20000000000 */
[----:B------:R-:W-:Y:S01]  /*0250*/  LEA.HI R5, R5, R5, RZ, 0x1 ;  /* 0x0000000505057211 */ /* 0x000fe200078f08ff */
[----:B------:R-:W-:-:S03]  /*0260*/  IMAD.MOV R11, RZ, RZ, -R11 ;  /* 0x000000ffff0b7224 */ /* 0x000fc600078e0a0b */
[----:B------:R-:W-:Y:S02]  /*0270*/  LEA.HI.SX32 R5, R5, R10, 0x1f ;  /* 0x0000000a05057211 */ /* 0x000fe400078ffaff */
[----:B------:R-:W-:Y:S01]  /*0280*/  LEA.HI R4, R4, R11, RZ, 0x1f ;  /* 0x0000000b04047211 */ /* 0x000fe200078ff8ff */
[----:B--2---:R-:W3:Y:S02]  /*0290*/  MUFU.RCP64H R7, UR6 ;  /* 0x0000000600077d08 */ /* 0x004ee40008001800 */
[----:B------:R-:W-:-:S04]  /*02a0*/  IMAD R5, R5, R5, RZ ;  /* 0x0000000505057224 */ /* 0x000fc800078e02ff */
[----:B------:R-:W-:Y:S01]  /*02b0*/  IMAD R5, R4, R4, R5 ;  /* 0x0000000404057224 */ /* 0x000fe200078e0205 */
[----:B---3--:R-:W-:-:S08]  /*02c0*/  DFMA R8, R6, -R2, 1 ;  /* 0x3ff000000608742b */ /* 0x008fd00000000802 */
[----:B------:R-:W-:-:S08]  /*02d0*/  DFMA R8, R8, R8, R8 ;  /* 0x000000080808722b */ /* 0x000fd00000000008 */
[----:B------:R-:W-:Y:S01]  /*02e0*/  DFMA R8, R6, R8, R6 ;  /* 0x000000080608722b */ /* 0x000fe20000000006 */
[----:B------:R-:W-:-:S07]  /*02f0*/  IMAD.MOV R6, RZ, RZ, -R5 ;  /* 0x000000ffff067224 */ /* 0x000fce00078e0a05 */
[C---:B------:R-:W-:Y:S01]  /*0300*/  DFMA R4, R8.reuse, -R2, 1 ;  /* 0x3ff000000804742b */ /* 0x040fe20000000802 */
[----:B------:R-:W1:Y:S07]  /*0310*/  I2F.F64 R6, R6 ;  /* 0x0000000600067312 */ /* 0x000e6e0000201c00 */
[----:B------:R-:W-:-:S08]  /*0320*/  DFMA R4, R8, R4, R8 ;  /* 0x000000040804722b */ /* 0x000fd00000000008 */
[----:B-1----:R-:W-:Y:S01]  /*0330*/  DMUL R8, R6, R4 ;  /* 0x0000000406087228 */ /* 0x002fe20000000000 */
[----:B------:R-:W-:-:S07]  /*0340*/  FSETP.GEU.AND P1, PT, |R7|, 6.5827683646048100446e-37, PT ;  /* 0x036000000700780b */ /* 0x000fce0003f2e200 */
[----:B------:R-:W-:-:S08]  /*0350*/  DFMA R2, R8, -R2, R6 ;  /* 0x800000020802722b */ /* 0x000fd00000000006 */
[----:B------:R-:W-:-:S10]  /*0360*/  DFMA R2, R4, R2, R8 ;  /* 0x000000020402722b */ /* 0x000fd40000000008 */
[----:B------:R-:W-:-:S05]  /*0370*/  FFMA R4, RZ, UR6, R3 ;  /* 0x00000006ff047c23 */ /* 0x000fca0008000003 */
[----:B------:R-:W-:-:S13]  /*0380*/  FSETP.GT.AND P0, PT, |R4|, 1.469367938527859385e-39, PT ;  /* 0x001000000400780b */ /* 0x000fda0003f04200 */
[----:B------:R-:W-:Y:S05]  /*0390*/  @P0 BRA P1, `(.L_x_2) ;  /* 0x0000000000080947 */ /* 0x000fea0000800000 */
[----:B------:R-:W-:-:S07]  /*03a0*/  MOV R10, 0x3c0 ;  /* 0x000003c0000a7802 */ /* 0x000fce0000000f00 */
[----:B0-----:R-:W-:Y:S05]  /*03b0*/  CALL.REL.NOINC `($__internal_0_$__cuda_sm20_div_rn_f64_full) ;  /* 0x0000000400047944 */ /* 0x001fea0003c00000 */
.L_x_2:
[----:B0-----:R-:W-:Y:S05]  /*03c0*/  BSYNC.RECONVERGENT B0 ;  /* 0x0000000000007941 */ /* 0x001fea0003800200 */
.L_x_1:
[----:B------:R-:W-:Y:S01]  /*03d0*/  IMAD.MOV.U32 R4, RZ, RZ, 0x652b82fe ;  /* 0x652b82feff047424 */ /* 0x000fe200078e00ff */
[----:B------:R-:W-:Y:S01]  /*03e0*/  UMOV UR6, 0xfefa39ef ;  /* 0xfefa39ef00067882 */ /* 0x000fe20000000000 */
[----:B------:R-:W-:Y:S01]  /*03f0*/  IMAD.MOV.U32 R5, RZ, RZ, 0x3ff71547 ;  /* 0x3ff71547ff057424 */ /* 0x000fe200078e00ff */
[----:B------:R-:W-:Y:S01]  /*0400*/  UMOV UR7, 0x3fe62e42 ;  /* 0x3fe62e4200077882 */ /* 0x000fe20000000000 */
[----:B------:R-:W0:Y:S01]  /*0410*/  LDC.64 R10, c[0x0][0x380] ;  /* 0x0000e000ff0a7b82 */ /* 0x000e220000000a00 */
[----:B------:R-:W-:Y:S01]  /*0420*/  FSETP.GEU.AND P0, PT, |R3|, 4.1917929649353027344, PT ;  /* 0x4086232b0300780b */ /* 0x000fe20003f0e200 */
[----:B------:R-:W-:Y:S02]  /*0430*/  BSSY.RECONVERGENT B0, `(.L_x_3) ;  /* 0x0000037000007945 */ /* 0x000fe40003800200 */
[----:B------:R-:W-:-:S08]  /*0440*/  DFMA R4, R2, R4, 6.75539944105574400000e+15 ;  /* 0x433800000204742b */ /* 0x000fd00000000004 */
[----:B------:R-:W-:-:S08]  /*0450*/  DADD R6, R4, -6.75539944105574400000e+15 ;  /* 0xc338000004067429 */ /* 0x000fd00000000000 */
[----:B------:R-:W-:Y:S01]  /*0460*/  DFMA R8, R6, -UR6, R2 ;  /* 0x8000000606087c2b */ /* 0x000fe20008000002 */
[----:B------:R-:W-:Y:S01]  /*0470*/  UMOV UR6, 0x3b39803f ;  /* 0x3b39803f00067882 */ /* 0x000fe20000000000 */
[----:B------:R-:W-:Y:S01]  /*0480*/  UMOV UR7, 0x3c7abc9e ;  /* 0x3c7abc9e00077882 */ /* 0x000fe20000000000 */
[----:B0-----:R-:W-:-:S05]  /*0490*/  IMAD.WIDE.U32 R10, R0, 0x8, R10 ;  /* 0x00000008000a7825 */ /* 0x001fca00078e000a */
[----:B------:R-:W-:Y:S01]  /*04a0*/  DFMA R6, R6, -UR6, R8 ;  /* 0x8000000606067c2b */ /* 0x000fe20008000008 */
[----:B------:R-:W-:Y:S01]  /*04b0*/  UMOV UR6, 0x69ce2bdf ;  /* 0x69ce2bdf00067882 */ /* 0x000fe20000000000 */
[----:B------:R-:W-:Y:S01]  /*04c0*/  IMAD.MOV.U32 R8, RZ, RZ, -0x35dec16 ;  /* 0xfca213eaff087424 */ /* 0x000fe200078e00ff */
[----:B------:R-:W-:Y:S01]  /*04d0*/  UMOV UR7, 0x3e5ade15 ;  /* 0x3e5ade1500077882 */ /* 0x000fe20000000000 */
[----:B------:R-:W-:-:S06]  /*04e0*/  IMAD.MOV.U32 R9, RZ, RZ, 0x3e928af3 ;  /* 0x3e928af3ff097424 */ /* 0x000fcc00078e00ff */
[----:B------:R-:W-:Y:S01]  /*04f0*/  DFMA R8, R6, UR6, R8 ;  /* 0x0000000606087c2b */ /* 0x000fe20008000008 */
[----:B------:R-:W-:Y:S01]  /*0500*/  UMOV UR6, 0x62401315 ;  /* 0x6240131500067882 */ /* 0x000fe20000000000 */
[----:B------:R-:W-:-:S06]  /*0510*/  UMOV UR7, 0x3ec71dee ;  /* 0x3ec71dee00077882 */ /* 0x000fcc0000000000 */
[----:B------:R-:W-:Y:S01]  /*0520*/  DFMA R8, R6, R8, UR6 ;  /* 0x0000000606087e2b */ /* 0x000fe20008000008 */
        /* <DEDUP_REMOVED lines=20> */
[----:B------:R-:W-:-:S08]  /*0670*/  DFMA R8, R6, R8, UR6 ;  /* 0x0000000606087e2b */ /* 0x000fd00008000008 */
[----:B------:R-:W-:-:S08]  /*0680*/  DFMA R8, R6, R8, 1 ;  /* 0x3ff000000608742b */ /* 0x000fd00000000008 */
[----:B------:R-:W-:-:S10]  /*0690*/  DFMA R8, R6, R8, 1 ;  /* 0x3ff000000608742b */ /* 0x000fd40000000008 */
[----:B------:R-:W-:Y:S02]  /*06a0*/  IMAD R7, R4, 0x100000, R9 ;  /* 0x0010000004077824 */ /* 0x000fe400078e0209 */
[----:B------:R-:W-:Y:S01]  /*06b0*/  IMAD.MOV.U32 R6, RZ, RZ, R8 ;  /* 0x000000ffff067224 */ /* 0x000fe200078e0008 */
[----:B------:R-:W-:Y:S06]  /*06c0*/  @!P0 BRA `(.L_x_4) ;  /* 0x0000000000348947 */ /* 0x000fec0003800000 */
[----:B------:R-:W-:Y:S01]  /*06d0*/  FSETP.GEU.AND P1, PT, |R3|, 4.2275390625, PT ;  /* 0x408748000300780b */ /* 0x000fe20003f2e200 */
[C---:B------:R-:W-:Y:S02]  /*06e0*/  DADD R6, R2.reuse, +INF ;  /* 0x7ff0000002067429 */ /* 0x040fe40000000000 */
[----:B------:R-:W-:-:S08]  /*06f0*/  DSETP.GEU.AND P0, PT, R2, RZ, PT ;  /* 0x000000ff0200722a */ /* 0x000fd00003f0e000 */
[----:B------:R-:W-:Y:S02]  /*0700*/  FSEL R6, R6, RZ, P0 ;  /* 0x000000ff06067208 */ /* 0x000fe40000000000 */
[----:B------:R-:W-:Y:S01]  /*0710*/  @!P1 LEA.HI R0, R4, R4, RZ, 0x1 ;  /* 0x0000000404009211 */ /* 0x000fe200078f08ff */
[----:B------:R-:W-:Y:S01]  /*0720*/  @!P1 IMAD.MOV.U32 R2, RZ, RZ, R8 ;  /* 0x000000ffff029224 */ /* 0x000fe200078e0008 */
[----:B------:R-:W-:Y:S02]  /*0730*/  FSEL R7, R7, RZ, P0 ;  /* 0x000000ff07077208 */ /* 0x000fe40000000000 */
[----:B------:R-:W-:-:S05]  /*0740*/  @!P1 SHF.R.S32.HI R3, RZ, 0x1, R0 ;  /* 0x00000001ff039819 */ /* 0x000fca0000011400 */
[----:B------:R-:W-:Y:S02]  /*0750*/  @!P1 IMAD.IADD R4, R4, 0x1, -R3 ;  /* 0x0000000104049824 */ /* 0x000fe400078e0a03 */
[----:B------:R-:W-:-:S03]  /*0760*/  @!P1 IMAD R3, R3, 0x100000, R9 ;  /* 0x0010000003039824 */ /* 0x000fc600078e0209 */
[----:B------:R-:W-:Y:S01]  /*0770*/  @!P1 LEA R5, R4, 0x3ff00000, 0x14 ;  /* 0x3ff0000004059811 */ /* 0x000fe200078ea0ff */
[----:B------:R-:W-:-:S06]  /*0780*/  @!P1 IMAD.MOV.U32 R4, RZ, RZ, RZ ;  /* 0x000000ffff049224 */ /* 0x000fcc00078e00ff */
[----:B------:R-:W-:-:S11]  /*0790*/  @!P1 DMUL R6, R2, R4 ;  /* 0x0000000402069228 */ /* 0x000fd60000000000 */
.L_x_4:
[----:B------:R-:W-:Y:S05]  /*07a0*/  BSYNC.RECONVERGENT B0 ;  /* 0x0000000000007941 */ /* 0x000fea0003800200 */
.L_x_3:
[----:B------:R-:W-:Y:S01]  /*07b0*/  STG.E.64 desc[UR4][R10.64], R6 ;  /* 0x000000060a007986 */ /* 0x000fe2000c101b04 */
[----:B------:R-:W-:Y:S05]  /*07c0*/  EXIT ;  /* 0x000000000000794d */ /* 0x000fea0003800000 */
        .weak           $__internal_0_$__cuda_sm20_div_rn_f64_full
        .type           $__internal_0_$__cuda_sm20_div_rn_f64_full,@function
        .size           $__internal_0_$__cuda_sm20_div_rn_f64_full,(.L_x_11 - $__internal_0_$__cuda_sm20_div_rn_f64_full)
$__internal_0_$__cuda_sm20_div_rn_f64_full:
[----:B------:R-:W0:Y:S01]  /*07d0*/  LDC.64 R2, c[0x0][0x3a8] ;  /* 0x0000ea00ff027b82 */ /* 0x000e220000000a00 */
[C---:B------:R-:W-:Y:S01]  /*07e0*/  FSETP.GEU.AND P2, PT, |R7|.reuse, 1.469367938527859385e-39, PT ;  /* 0x001000000700780b */ /* 0x040fe20003f4e200 */
[----:B------:R-:W-:Y:S01]  /*07f0*/  BSSY.RECONVERGENT B1, `(.L_x_5) ;  /* 0x0000053000017945 */ /* 0x000fe20003800200 */
[----:B------:R-:W-:-:S05]  /*0800*/  LOP3.LUT R11, R7, 0x7ff00000, RZ, 0xc0, !PT ;  /* 0x7ff00000070b7812 */ /* 0x000fca00078ec0ff */
[----:B------:R-:W-:Y:S01]  /*0810*/  IMAD.MOV.U32 R21, RZ, RZ, R11 ;  /* 0x000000ffff157224 */ /* 0x000fe200078e000b */
[C---:B0-----:R-:W-:Y:S02]  /*0820*/  FSETP.GEU.AND P0, PT, |R3|.reuse, 1.469367938527859385e-39, PT ;  /* 0x001000000300780b */ /* 0x041fe40003f0e200 */
[----:B------:R-:W-:-:S04]  /*0830*/  LOP3.LUT R4, R3, 0x800fffff, RZ, 0xc0, !PT ;  /* 0x800fffff03047812 */ /* 0x000fc800078ec0ff */
[----:B------:R-:W-:Y:S01]  /*0840*/  LOP3.LUT R5, R4, 0x3ff00000, RZ, 0xfc, !PT ;  /* 0x3ff0000004057812 */ /* 0x000fe200078efcff */
[----:B------:R-:W-:-:S06]  /*0850*/  IMAD.MOV.U32 R4, RZ, RZ, R2 ;  /* 0x000000ffff047224 */ /* 0x000fcc00078e0002 */
[----:B------:R-:W0:Y:S02]  /*0860*/  @!P0 LDC.64 R8, c[0x0][0x3a8] ;  /* 0x0000ea00ff088b82 */ /* 0x000e240000000a00 */
[----:B0-----:R-:W-:Y:S01]  /*0870*/  @!P0 DMUL R4, R8, 8.98846567431157953865e+307 ;  /* 0x7fe0000008048828 */ /* 0x001fe20000000000 */
[----:B------:R-:W-:-:S05]  /*0880*/  IMAD.MOV.U32 R8, RZ, RZ, 0x1 ;  /* 0x00000001ff087424 */ /* 0x000fca00078e00ff */
[----:B------:R-:W0:Y:S02]  /*0890*/  MUFU.RCP64H R9, R5 ;  /* 0x0000000500097308 */ /* 0x000e240000001800 */
[----:B0-----:R-:W-:-:S08]  /*08a0*/  DFMA R12, R8, -R4, 1 ;  /* 0x3ff00000080c742b */ /* 0x001fd00000000804 */
[----:B------:R-:W-:Y:S01]  /*08b0*/  DFMA R14, R12, R12, R12 ;  /* 0x0000000c0c0e722b */ /* 0x000fe2000000000c */
[----:B------:R-:W-:Y:S01]  /*08c0*/  LOP3.LUT R12, R3, 0x7ff00000, RZ, 0xc0, !PT ;  /* 0x7ff00000030c7812 */ /* 0x000fe200078ec0ff */
[----:B------:R-:W-:-:S03]  /*08d0*/  IMAD.MOV.U32 R13, RZ, RZ, 0x1ca00000 ;  /* 0x1ca00000ff0d7424 */ /* 0x000fc600078e00ff */
[----:B------:R-:W-:Y:S01]  /*08e0*/  ISETP.GE.U32.AND P1, PT, R11, R12, PT ;  /* 0x0000000c0b00720c */ /* 0x000fe20003f26070 */
[----:B------:R-:W-:Y:S02]  /*08f0*/  IMAD.MOV.U32 R20, RZ, RZ, R12 ;  /* 0x000000ffff147224 */ /* 0x000fe400078e000c */
[----:B------:R-:W-:Y:S01]  /*0900*/  DFMA R16, R8, R14, R8 ;  /* 0x0000000e0810722b */ /* 0x000fe20000000008 */
[----:B------:R-:W-:Y:S01]  /*0910*/  @!P0 LOP3.LUT R20, R5, 0x7ff00000, RZ, 0xc0, !PT ;  /* 0x7ff0000005148812 */ /* 0x000fe200078ec0ff */
[----:B------:R-:W-:Y:S01]  /*0920*/  IMAD.MOV.U32 R8, RZ, RZ, R6 ;  /* 0x000000ffff087224 */ /* 0x000fe200078e0006 */
[----:B------:R-:W-:-:S03]  /*0930*/  SEL R13, R13, 0x63400000, !P1 ;  /* 0x634000000d0d7807 */ /* 0x000fc60004800000 */
[----:B------:R-:W-:Y:S01]  /*0940*/  VIADD R23, R20, 0xffffffff ;  /* 0xffffffff14177836 */ /* 0x000fe20000000000 */
[C-C-:B------:R-:W-:Y:S01]  /*0950*/  @!P2 LOP3.LUT R14, R13.reuse, 0x80000000, R7.reuse, 0xf8, !PT ;  /* 0x800000000d0ea812 */ /* 0x140fe200078ef807 */
[----:B------:R-:W-:Y:S01]  /*0960*/  DFMA R18, R16, -R4, 1 ;  /* 0x3ff000001012742b */ /* 0x000fe20000000804 */
[----:B------:R-:W-:Y:S02]  /*0970*/  LOP3.LUT R9, R13, 0x800fffff, R7, 0xf8, !PT ;  /* 0x800fffff0d097812 */ /* 0x000fe400078ef807 */
[----:B------:R-:W-:Y:S02]  /*0980*/  @!P2 LOP3.LUT R15, R14, 0x100000, RZ, 0xfc, !PT ;  /* 0x001000000e0fa812 */ /* 0x000fe400078efcff */
[----:B------:R-:W-:-:S06]  /*0990*/  @!P2 MOV R14, RZ ;  /* 0x000000ff000ea202 */ /* 0x000fcc0000000f00 */
[----:B------:R-:W-:Y:S02]  /*09a0*/  @!P2 DFMA R8, R8, 2, -R14 ;  /* 0x400000000808a82b */ /* 0x000fe4000000080e */
[----:B------:R-:W-:-:S08]  /*09b0*/  DFMA R14, R16, R18, R16 ;  /* 0x00000012100e722b */ /* 0x000fd00000000010 */
[----:B------:R-:W-:Y:S01]  /*09c0*/  @!P2 LOP3.LUT R21, R9, 0x7ff00000, RZ, 0xc0, !PT ;  /* 0x7ff000000915a812 */ /* 0x000fe200078ec0ff */
[----:B------:R-:W-:-:S04]  /*09d0*/  DMUL R16, R14, R8 ;  /* 0x000000080e107228 */ /* 0x000fc80000000000 */
[----:B------:R-:W-:-:S04]  /*09e0*/  VIADD R22, R21, 0xffffffff ;  /* 0xffffffff15167836 */ /* 0x000fc80000000000 */
[----:B------:R-:W-:Y:S01]  /*09f0*/  DFMA R18, R16, -R4, R8 ;  /* 0x800000041012722b */ /* 0x000fe20000000008 */
[----:B------:R-:W-:-:S04]  /*0a00*/  ISETP.GT.U32.AND P0, PT, R22, 0x7feffffe, PT ;  /* 0x7feffffe1600780c */ /* 0x000fc80003f04070 */
[----:B------:R-:W-:-:S03]  /*0a10*/  ISETP.GT.U32.OR P0, PT, R23, 0x7feffffe, P0 ;  /* 0x7feffffe1700780c */ /* 0x000fc60000704470 */
[----:B------:R-:W-:-:S10]  /*0a20*/  DFMA R14, R14, R18, R16 ;  /* 0x000000120e0e722b */ /* 0x000fd40000000010 */
[----:B------:R-:W-:Y:S05]  /*0a30*/  @P0 BRA `(.L_x_6) ;  /* 0x0000000000600947 */ /* 0x000fea0003800000 */
[----:B------:R-:W-:Y:S01]  /*0a40*/  VIADDMNMX R11, R11, -R12, 0xb9600000, !PT ;  /* 0xb96000000b0b7446 */ /* 0x000fe2000780090c */
[----:B------:R-:W-:-:S03]  /*0a50*/  IMAD.MOV.U32 R6, RZ, RZ, RZ ;  /* 0x000000ffff067224 */ /* 0x000fc600078e00ff */
[----:B------:R-:W-:-:S05]  /*0a60*/  VIMNMX R2, PT, PT, R11, 0x46a00000, PT ;  /* 0x46a000000b027848 */ /* 0x000fca0003fe0100 */
[----:B------:R-:W-:-:S04]  /*0a70*/  IMAD.IADD R11, R2, 0x1, -R13 ;  /* 0x00000001020b7824 */ /* 0x000fc800078e0a0d */
[----:B------:R-:W-:-:S06]  /*0a80*/  VIADD R7, R11, 0x7fe00000 ;  /* 0x7fe000000b077836 */ /* 0x000fcc0000000000 */
[----:B------:R-:W-:-:S10]  /*0a90*/  DMUL R12, R14, R6 ;  /* 0x000000060e0c7228 */ /* 0x000fd40000000000 */
[----:B------:R-:W-:-:S13]  /*0aa0*/  FSETP.GTU.AND P0, PT, |R13|, 1.469367938527859385e-39, PT ;  /* 0x001000000d00780b */ /* 0x000fda0003f0c200 */
[----:B------:R-:W-:Y:S05]  /*0ab0*/  @P0 BRA `(.L_x_7) ;  /* 0x0000000000980947 */ /* 0x000fea0003800000 */
[----:B------:R-:W-:Y:S01]  /*0ac0*/  DFMA R4, R14, -R4, R8 ;  /* 0x800000040e04722b */ /* 0x000fe20000000008 */
[----:B------:R-:W-:-:S09]  /*0ad0*/  IMAD.MOV.U32 R6, RZ, RZ, RZ ;  /* 0x000000ffff067224 */ /* 0x000fd200078e00ff */
[C---:B------:R-:W-:Y:S02]  /*0ae0*/  FSETP.NEU.AND P0, PT, R5.reuse, RZ, PT ;  /* 0x000000ff0500720b */ /* 0x040fe40003f0d000 */
[----:B------:R-:W-:-:S04]  /*0af0*/  LOP3.LUT R9, R5, 0x80000000, R3, 0x48, !PT ;  /* 0x8000000005097812 */ /* 0x000fc800078e4803 */
[----:B------:R-:W-:-:S07]  /*0b00*/  LOP3.LUT R7, R9, R7, RZ, 0xfc, !PT ;  /* 0x0000000709077212 */ /* 0x000fce00078efcff */
[----:B------:R-:W-:Y:S05]  /*0b10*/  @!P0 BRA `(.L_x_7) ;  /* 0x0000000000808947 */ /* 0x000fea0003800000 */
[----:B------:R-:W-:Y:S01]  /*0b20*/  IMAD.MOV R3, RZ, RZ, -R11 ;  /* 0x000000ffff037224 */ /* 0x000fe200078e0a0b */
[----:B------:R-:W-:Y:S01]  /*0b30*/  DMUL.RP R6, R14, R6 ;  /* 0x000000060e067228 */ /* 0x000fe20000008000 */
[----:B------:R-:W-:Y:S01]  /*0b40*/  IMAD.MOV.U32 R2, RZ, RZ, RZ ;  /* 0x000000ffff027224 */ /* 0x000fe200078e00ff */
[----:B------:R-:W-:-:S05]  /*0b50*/  IADD3 R11, PT, PT, -R11, -0x43300000, RZ ;  /* 0xbcd000000b0b7810 */ /* 0x000fca0007ffe1ff */
[----:B------:R-:W-:-:S03]  /*0b60*/  DFMA R2, R12, -R2, R14 ;  /* 0x800000020c02722b */ /* 0x000fc6000000000e */
[----:B------:R-:W-:-:S07]  /*0b70*/  LOP3.LUT R9, R7, R9, RZ, 0x3c, !PT ;  /* 0x0000000907097212 */ /* 0x000fce00078e3cff */
[----:B------:R-:W-:-:S04]  /*0b80*/  FSETP.NEU.AND P0, PT, |R3|, R11, PT ;  /* 0x0000000b0300720b */ /* 0x000fc80003f0d200 */
[----:B------:R-:W-:Y:S02]  /*0b90*/  FSEL R12, R6, R12, !P0 ;  /* 0x0000000c060c7208 */ /* 0x000fe40004000000 */
[----:B------:R-:W-:Y:S01]  /*0ba0*/  FSEL R13, R9, R13, !P0 ;  /* 0x0000000d090d7208 */ /* 0x000fe20004000000 */
[----:B------:R-:W-:Y:S06]  /*0bb0*/  BRA `(.L_x_7) ;  /* 0x0000000000587947 */ /* 0x000fec0003800000 */
.L_x_6:
[----:B------:R-:W-:-:S14]  /*0bc0*/  DSETP.NAN.AND P0, PT, R6, R6, PT ;  /* 0x000000060600722a */ /* 0x000fdc0003f08000 */
[----:B------:R-:W-:Y:S05]  /*0bd0*/  @P0 BRA `(.L_x_8) ;  /* 0x0000000000480947 */ /* 0x000fea0003800000 */
[----:B------:R-:W0:Y:S02]  /*0be0*/  LDC.64 R4, c[0x0][0x3a8] ;  /* 0x0000ea00ff047b82 */ /* 0x000e240000000a00 */
[----:B0-----:R-:W-:-:S14]  /*0bf0*/  DSETP.NAN.AND P0, PT, R4, R4, PT ;  /* 0x000000040400722a */ /* 0x001fdc0003f08000 */
[----:B------:R-:W-:Y:S05]  /*0c00*/  @P0 BRA `(.L_x_9) ;  /* 0x0000000000300947 */ /* 0x000fea0003800000 */
[----:B------:R-:W-:Y:S01]  /*0c10*/  ISETP.NE.AND P0, PT, R21, R20, PT ;  /* 0x000000141500720c */ /* 0x000fe20003f05270 */
[----:B------:R-:W-:Y:S01]  /*0c20*/  IMAD.MOV.U32 R13, RZ, RZ, -0x80000 ;  /* 0xfff80000ff0d7424 */ /* 0x000fe200078e00ff */
[----:B------:R-:W-:-:S11]  /*0c30*/  MOV R12, 0x0 ;  /* 0x00000000000c7802 */ /* 0x000fd60000000f00 */
[----:B------:R-:W-:Y:S05]  /*0c40*/  @!P0 BRA `(.L_x_7) ;  /* 0x0000000000348947 */ /* 0x000fea0003800000 */
[----:B------:R-:W-:Y:S02]  /*0c50*/  ISETP.NE.AND P0, PT, R21, 0x7ff00000, PT ;  /* 0x7ff000001500780c */ /* 0x000fe40003f05270 */
[----:B------:R-:W-:Y:S02]  /*0c60*/  LOP3.LUT R13, R7, 0x80000000, R3, 0x48, !PT ;  /* 0x80000000070d7812 */ /* 0x000fe400078e4803 */
[----:B------:R-:W-:-:S13]  /*0c70*/  ISETP.EQ.OR P0, PT, R20, RZ, !P0 ;  /* 0x000000ff1400720c */ /* 0x000fda0004702670 */
[----:B------:R-:W-:Y:S01]  /*0c80*/  @P0 LOP3.LUT R2, R13, 0x7ff00000, RZ, 0xfc, !PT ;  /* 0x7ff000000d020812 */ /* 0x000fe200078efcff */
[----:B------:R-:W-:Y:S02]  /*0c90*/  @!P0 IMAD.MOV.U32 R12, RZ, RZ, RZ ;  /* 0x000000ffff0c8224 */ /* 0x000fe400078e00ff */
[----:B------:R-:W-:Y:S02]  /*0ca0*/  @P0 IMAD.MOV.U32 R12, RZ, RZ, RZ ;  /* 0x000000ffff0c0224 */ /* 0x000fe400078e00ff */
[----:B------:R-:W-:Y:S01]  /*0cb0*/  @P0 IMAD.MOV.U32 R13, RZ, RZ, R2 ;  /* 0x000000ffff0d0224 */ /* 0x000fe200078e0002 */
[----:B------:R-:W-:Y:S06]  /*0cc0*/  BRA `(.L_x_7) ;  /* 0x0000000000147947 */ /* 0x000fec0003800000 */
.L_x_9:
[----:B------:R-:W-:Y:S01]  /*0cd0*/  LOP3.LUT R13, R3, 0x80000, RZ, 0xfc, !PT ;  /* 0x00080000030d7812 */ /* 0x000fe200078efcff */
[----:B------:R-:W-:Y:S01]  /*0ce0*/  IMAD.MOV.U32 R12, RZ, RZ, R2 ;  /* 0x000000ffff0c7224 */ /* 0x000fe200078e0002 */
[----:B------:R-:W-:Y:S06]  /*0cf0*/  BRA `(.L_x_7) ;  /* 0x0000000000087947 */ /* 0x000fec0003800000 */
.L_x_8:
[----:B------:R-:W-:Y:S01]  /*0d00*/  LOP3.LUT R13, R7, 0x80000, RZ, 0xfc, !PT ;  /* 0x00080000070d7812 */ /* 0x000fe200078efcff */
[----:B------:R-:W-:-:S07]  /*0d10*/  IMAD.MOV.U32 R12, RZ, RZ, R6 ;  /* 0x000000ffff0c7224 */ /* 0x000fce00078e0006 */
.L_x_7:
[----:B------:R-:W-:Y:S05]  /*0d20*/  BSYNC.RECONVERGENT B1 ;  /* 0x0000000000017941 */ /* 0x000fea0003800200 */
.L_x_5:
[----:B------:R-:W-:Y:S02]  /*0d30*/  IMAD.MOV.U32 R11, RZ, RZ, 0x0 ;  /* 0x00000000ff0b7424 */ /* 0x000fe400078e00ff */
[----:B------:R-:W-:Y:S02]  /*0d40*/  IMAD.MOV.U32 R2, RZ, RZ, R12 ;  /* 0x000000ffff027224 */ /* 0x000fe400078e000c */
[----:B------:R-:W-:Y:S01]  /*0d50*/  IMAD.MOV.U32 R3, RZ, RZ, R13 ;  /* 0x000000ffff037224 */ /* 0x000fe200078e000d */
[----:B------:R-:W-:Y:S06]  /*0d60*/  RET.REL.NODEC R10 `(_Z28createGenericGaussian_KernelPdiiiS_dd) ;  /* 0xfffffff00aa47950 */ /* 0x000fec0003c3ffff */
.L_x_10:
[----:B------:R-:W-:-:S00]  /*0d70*/  BRA `(.L_x_10) ;  /* 0xfffffffc00fc7947 */ /* 0x000fc0000383ffff */
[----:B------:R-:W-:-:S00]  /*0d80*/  NOP ;  /* 0x0000000000007918 */ /* 0x000fc00000000000 */
[----:B------:R-:W-:-:S00]  /*0d90*/  NOP ;  /* 0x0000000000007918 */ /* 0x000fc00000000000 */
[----:B------:R-:W-:-:S00]  /*0da0*/  NOP ;  /* 0x0000000000007918 */ /* 0x000fc00000000000 */
[----:B------:R-:W-:-:S00]  /*0db0*/  NOP ;  /* 0x0000000000007918 */ /* 0x000fc00000000000 */
[----:B------:R-:W-:-:S00]  /*0dc0*/  NOP ;  /* 0x0000000000007918 */ /* 0x000fc00000000000 */
[----:B------:R-:W-:-:S00]  /*0dd0*/  NOP ;  /* 0x0000000000007918 */ /* 0x000fc00000000000 */
[----:B------:R-:W-:-:S00]  /*0de0*/  NOP ;  /* 0x0000000000007918 */ /* 0x000fc00000000000 */
[----:B------:R-:W-:-:S00]  /*0df0*/  NOP ;  /* 0x0000000000007918 */ /* 0x000fc00000000000 */
.L_x_11:


//--------------------- .nv.shared.reserved.0     --------------------------
	.section	.nv.shared.reserved.0,"aw",@nobits
	.weak		__nv_reservedSMEM_offset_0_alias
	.size		__nv_reservedSMEM_offset_0_alias, 0, 64
	.other		__nv_reservedSMEM_offset_0_alias,@"STO_CUDA_RESERVED_SHARED STV_DEFAULT"
__nv_reservedSMEM_offset_0_alias:
	.zero		0
	.zero		64


//--------------------- .nv.constant0._Z28createGenericGaussian_KernelPdiiiS_dd --------------------------
	.section	.nv.constant0._Z28createGenericGaussian_KernelPdiiiS_dd,"a",@progbits
	.sectionflags	@""
	.align	4
.nv.constant0._Z28createGenericGaussian_KernelPdiiiS_dd:
	.zero		944


//--------------------- SYMBOLS --------------------------

	.type		.nv.reservedSmem.offset0,@object
	.size		.nv.reservedSmem.offset0,0x4
